	.headerflags	@"EF_CUDA_TEXMODE_UNIFIED EF_CUDA_64BIT_ADDRESS EF_CUDA_ACCELERATORS EF_CUDA_SM90 EF_CUDA_VIRTUAL_SM(EF_CUDA_SM90)"
	.elftype	@"ET_EXEC"


//--------------------- .nv.info                  --------------------------
	.section	.nv.info,"",@"SHT_CUDA_INFO"
	.align	4


	//----- nvinfo : EIATTR_REGCOUNT
	.align		4
        /*0000*/ 	.byte	0x04, 0x2f
        /*0002*/ 	.short	(.L_3 - .L_2)
	.align		4
.L_2:
        /*0004*/ 	.word	index@(triton_poi_fused_cat_3)
        /*0008*/ 	.word	0x00000036


	//----- nvinfo : EIATTR_MIN_STACK_SIZE
	.align		4
.L_3:
        /*000c*/ 	.byte	0x04, 0x12
        /*000e*/ 	.short	(.L_5 - .L_4)
	.align		4
.L_4:
        /*0010*/ 	.word	index@(triton_poi_fused_cat_3)
        /*0014*/ 	.word	0x00000000


	//----- nvinfo : EIATTR_FRAME_SIZE
	.align		4
.L_5:
        /*0018*/ 	.byte	0x04, 0x11
        /*001a*/ 	.short	(.L_7 - .L_6)
	.align		4
.L_6:
        /*001c*/ 	.word	index@(triton_poi_fused_cat_3)
        /*0020*/ 	.word	0x00000000


	//----- nvinfo : EIATTR_MIN_STACK_SIZE
	.align		4
.L_7:
        /*0024*/ 	.byte	0x04, 0x12
        /*0026*/ 	.short	(.L_9 - .L_8)
	.align		4
.L_8:
        /*0028*/ 	.word	index@(triton_poi_fused_cat_3)
        /*002c*/ 	.word	0x00000000
.L_9:


//--------------------- .nv.info.triton_poi_fused_cat_3 --------------------------
	.section	.nv.info.triton_poi_fused_cat_3,"",@"SHT_CUDA_INFO"
	.sectionflags	@""
	.align	4


	//----- nvinfo : EIATTR_CUDA_API_VERSION
	.align		4
        /*0000*/ 	.byte	0x04, 0x37
        /*0002*/ 	.short	(.L_11 - .L_10)
.L_10:
        /*0004*/ 	.word	0x0000007c


	//----- nvinfo : EIATTR_KPARAM_INFO
	.align		4
.L_11:
        /*0008*/ 	.byte	0x04, 0x17
        /*000a*/ 	.short	(.L_13 - .L_12)
.L_12:
        /*000c*/ 	.word	0x00000000
        /*0010*/ 	.short	0x0015
        /*0012*/ 	.short	0x00a8
        /*0014*/ 	.byte	0x00, 0xf0, 0x11, 0x00


	//----- nvinfo : EIATTR_KPARAM_INFO
	.align		4
.L_13:
        /*0018*/ 	.byte	0x04, 0x17
        /*001a*/ 	.short	(.L_15 - .L_14)
.L_14:
        /*001c*/ 	.word	0x00000000
        /*0020*/ 	.short	0x0014
        /*0022*/ 	.short	0x00a0
        /*0024*/ 	.byte	0x00, 0xf4, 0x21, 0x00


	//----- nvinfo : EIATTR_KPARAM_INFO
	.align		4
.L_15:
        /*0028*/ 	.byte	0x04, 0x17
        /*002a*/ 	.short	(.L_17 - .L_16)
.L_16:
        /*002c*/ 	.word	0x00000000
        /*0030*/ 	.short	0x0013
        /*0032*/ 	.short	0x0098
        /*0034*/ 	.byte	0x00, 0xf4, 0x21, 0x00


	//----- nvinfo : EIATTR_KPARAM_INFO
	.align		4
.L_17:
        /*0038*/ 	.byte	0x04, 0x17
        /*003a*/ 	.short	(.L_19 - .L_18)
.L_18:
        /*003c*/ 	.word	0x00000000
        /*0040*/ 	.short	0x0012
        /*0042*/ 	.short	0x0090
        /*0044*/ 	.byte	0x00, 0xf4, 0x21, 0x00


	//----- nvinfo : EIATTR_KPARAM_INFO
	.align		4
.L_19:
        /*0048*/ 	.byte	0x04, 0x17
        /*004a*/ 	.short	(.L_21 - .L_20)
.L_20:
        /*004c*/ 	.word	0x00000000
        /*0050*/ 	.short	0x0011
        /*0052*/ 	.short	0x0088
        /*0054*/ 	.byte	0x00, 0xf4, 0x21, 0x00


	//----- nvinfo : EIATTR_KPARAM_INFO
	.align		4
.L_21:
        /*0058*/ 	.byte	0x04, 0x17
        /*005a*/ 	.short	(.L_23 - .L_22)
.L_22:
        /*005c*/ 	.word	0x00000000
        /*0060*/ 	.short	0x0010
        /*0062*/ 	.short	0x0080
        /*0064*/ 	.byte	0x00, 0xf4, 0x21, 0x00


	//----- nvinfo : EIATTR_KPARAM_INFO
	.align		4
.L_23:
        /*0068*/ 	.byte	0x04, 0x17
        /*006a*/ 	.short	(.L_25 - .L_24)
.L_24:
        /*006c*/ 	.word	0x00000000
        /*0070*/ 	.short	0x000f
        /*0072*/ 	.short	0x0078
        /*0074*/ 	.byte	0x00, 0xf4, 0x21, 0x00


	//----- nvinfo : EIATTR_KPARAM_INFO
	.align		4
.L_25:
        /*0078*/ 	.byte	0x04, 0x17
        /*007a*/ 	.short	(.L_27 - .L_26)
.L_26:
        /*007c*/ 	.word	0x00000000
        /*0080*/ 	.short	0x000e
        /*0082*/ 	.short	0x0070
        /*0084*/ 	.byte	0x00, 0xf4, 0x21, 0x00


	//----- nvinfo : EIATTR_KPARAM_INFO
	.align		4
.L_27:
        /*0088*/ 	.byte	0x04, 0x17
        /*008a*/ 	.short	(.L_29 - .L_28)
.L_28:
        /*008c*/ 	.word	0x00000000
        /*0090*/ 	.short	0x000d
        /*0092*/ 	.short	0x0068
        /*0094*/ 	.byte	0x00, 0xf4, 0x21, 0x00


	//----- nvinfo : EIATTR_KPARAM_INFO
	.align		4
.L_29:
        /*0098*/ 	.byte	0x04, 0x17
        /*009a*/ 	.short	(.L_31 - .L_30)
.L_30:
        /*009c*/ 	.word	0x00000000
        /*00a0*/ 	.short	0x000c
        /*00a2*/ 	.short	0x0060
        /*00a4*/ 	.byte	0x00, 0xf4, 0x21, 0x00


	//----- nvinfo : EIATTR_KPARAM_INFO
	.align		4
.L_31:
        /*00a8*/ 	.byte	0x04, 0x17
        /*00aa*/ 	.short	(.L_33 - .L_32)
.L_32:
        /*00ac*/ 	.word	0x00000000
        /*00b0*/ 	.short	0x000b
        /*00b2*/ 	.short	0x0058
        /*00b4*/ 	.byte	0x00, 0xf4, 0x21, 0x00


	//----- nvinfo : EIATTR_KPARAM_INFO
	.align		4
.L_33:
        /*00b8*/ 	.byte	0x04, 0x17
        /*00ba*/ 	.short	(.L_35 - .L_34)
.L_34:
        /*00bc*/ 	.word	0x00000000
        /*00c0*/ 	.short	0x000a
        /*00c2*/ 	.short	0x0050
        /*00c4*/ 	.byte	0x00, 0xf4, 0x21, 0x00


	//----- nvinfo : EIATTR_KPARAM_INFO
	.align		4
.L_35:
        /*00c8*/ 	.byte	0x04, 0x17
        /*00ca*/ 	.short	(.L_37 - .L_36)
.L_36:
        /*00cc*/ 	.word	0x00000000
        /*00d0*/ 	.short	0x0009
        /*00d2*/ 	.short	0x0048
        /*00d4*/ 	.byte	0x00, 0xf4, 0x21, 0x00


	//----- nvinfo : EIATTR_KPARAM_INFO
	.align		4
.L_37:
        /*00d8*/ 	.byte	0x04, 0x17
        /*00da*/ 	.short	(.L_39 - .L_38)
.L_38:
        /*00dc*/ 	.word	0x00000000
        /*00e0*/ 	.short	0x0008
        /*00e2*/ 	.short	0x0040
        /*00e4*/ 	.byte	0x00, 0xf4, 0x21, 0x00


	//----- nvinfo : EIATTR_KPARAM_INFO
	.align		4
.L_39:
        /*00e8*/ 	.byte	0x04, 0x17
        /*00ea*/ 	.short	(.L_41 - .L_40)
.L_40:
        /*00ec*/ 	.word	0x00000000
        /*00f0*/ 	.short	0x0007
        /*00f2*/ 	.short	0x0038
        /*00f4*/ 	.byte	0x00, 0xf4, 0x21, 0x00


	//----- nvinfo : EIATTR_KPARAM_INFO
	.align		4
.L_41:
        /*00f8*/ 	.byte	0x04, 0x17
        /*00fa*/ 	.short	(.L_43 - .L_42)
.L_42:
        /*00fc*/ 	.word	0x00000000
        /*0100*/ 	.short	0x0006
        /*0102*/ 	.short	0x0030
        /*0104*/ 	.byte	0x00, 0xf4, 0x21, 0x00


	//----- nvinfo : EIATTR_KPARAM_INFO
	.align		4
.L_43:
        /*0108*/ 	.byte	0x04, 0x17
        /*010a*/ 	.short	(.L_45 - .L_44)
.L_44:
        /*010c*/ 	.word	0x00000000
        /*0110*/ 	.short	0x0005
        /*0112*/ 	.short	0x0028
        /*0114*/ 	.byte	0x00, 0xf4, 0x21, 0x00


	//----- nvinfo : EIATTR_KPARAM_INFO
	.align		4
.L_45:
        /*0118*/ 	.byte	0x04, 0x17
        /*011a*/ 	.short	(.L_47 - .L_46)
.L_46:
        /*011c*/ 	.word	0x00000000
        /*0120*/ 	.short	0x0004
        /*0122*/ 	.short	0x0020
        /*0124*/ 	.byte	0x00, 0xf4, 0x21, 0x00


	//----- nvinfo : EIATTR_KPARAM_INFO
	.align		4
.L_47:
        /*0128*/ 	.byte	0x04, 0x17
        /*012a*/ 	.short	(.L_49 - .L_48)
.L_48:
        /*012c*/ 	.word	0x00000000
        /*0130*/ 	.short	0x0003
        /*0132*/ 	.short	0x0018
        /*0134*/ 	.byte	0x00, 0xf4, 0x21, 0x00


	//----- nvinfo : EIATTR_KPARAM_INFO
	.align		4
.L_49:
        /*0138*/ 	.byte	0x04, 0x17
        /*013a*/ 	.short	(.L_51 - .L_50)
.L_50:
        /*013c*/ 	.word	0x00000000
        /*0140*/ 	.short	0x0002
        /*0142*/ 	.short	0x0010
        /*0144*/ 	.byte	0x00, 0xf4, 0x21, 0x00


	//----- nvinfo : EIATTR_KPARAM_INFO
	.align		4
.L_51:
        /*0148*/ 	.byte	0x04, 0x17
        /*014a*/ 	.short	(.L_53 - .L_52)
.L_52:
        /*014c*/ 	.word	0x00000000
        /*0150*/ 	.short	0x0001
        /*0152*/ 	.short	0x0008
        /*0154*/ 	.byte	0x00, 0xf4, 0x21, 0x00


	//----- nvinfo : EIATTR_KPARAM_INFO
	.align		4
.L_53:
        /*0158*/ 	.byte	0x04, 0x17
        /*015a*/ 	.short	(.L_55 - .L_54)
.L_54:
        /*015c*/ 	.word	0x00000000
        /*0160*/ 	.short	0x0000
        /*0162*/ 	.short	0x0000
        /*0164*/ 	.byte	0x00, 0xf4, 0x21, 0x00


	//----- nvinfo : EIATTR_SPARSE_MMA_MASK
	.align		4
.L_55:
        /*0168*/ 	.byte	0x03, 0x50
        /*016a*/ 	.short	0x0000


	//----- nvinfo : EIATTR_MAXREG_COUNT
	.align		4
        /*016c*/ 	.byte	0x03, 0x1b
        /*016e*/ 	.short	0x00ff


	//----- nvinfo : EIATTR_EXIT_INSTR_OFFSETS
	.align		4
        /*0170*/ 	.byte	0x04, 0x1c
        /*0172*/ 	.short	(.L_57 - .L_56)


	//   ....[0]....
.L_56:
        /*0174*/ 	.word	0x00001390


	//   ....[1]....
        /*0178*/ 	.word	0x000013b0


	//----- nvinfo : EIATTR_REQNTID
	.align		4
.L_57:
        /*017c*/ 	.byte	0x04, 0x10
        /*017e*/ 	.short	(.L_59 - .L_58)
.L_58:
        /*0180*/ 	.word	0x00000080
        /*0184*/ 	.word	0x00000001
        /*0188*/ 	.word	0x00000001


	//----- nvinfo : EIATTR_CBANK_PARAM_SIZE
	.align		4
.L_59:
        /*018c*/ 	.byte	0x03, 0x19
        /*018e*/ 	.short	0x00ac


	//----- nvinfo : EIATTR_PARAM_CBANK
	.align		4
        /*0190*/ 	.byte	0x04, 0x0a
        /*0192*/ 	.short	(.L_61 - .L_60)
	.align		4
.L_60:
        /*0194*/ 	.word	index@(.nv.constant0.triton_poi_fused_cat_3)
        /*0198*/ 	.short	0x0210
        /*019a*/ 	.short	0x00ac


	//----- nvinfo : EIATTR_SW_WAR
	.align		4
.L_61:
        /*019c*/ 	.byte	0x04, 0x36
        /*019e*/ 	.short	(.L_63 - .L_62)
.L_62:
        /*01a0*/ 	.word	0x00000008
.L_63:


//--------------------- .nv.callgraph             --------------------------
	.section	.nv.callgraph,"",@"SHT_CUDA_CALLGRAPH"
	.align	4
	.sectionentsize	8
	.align		4
        /*0000*/ 	.word	0x00000000
	.align		4
        /*0004*/ 	.word	0xffffffff
	.align		4
        /*0008*/ 	.word	0x00000000
	.align		4
        /*000c*/ 	.word	0xfffffffe
	.align		4
        /*0010*/ 	.word	0x00000000
	.align		4
        /*0014*/ 	.word	0xfffffffd
	.align		4
        /*0018*/ 	.word	0x00000000
	.align		4
        /*001c*/ 	.word	0xfffffffc


//--------------------- .nv.constant4             --------------------------
	.section	.nv.constant4,"a",@progbits
	.align	8
	.align		8
.nv.constant4:
        /*0000*/ 	.dword	_$_str
	.align		8
        /*0008*/ 	.dword	_$_str_$_2


//--------------------- .text.triton_poi_fused_cat_3 --------------------------
	.section	.text.triton_poi_fused_cat_3,"ax",@progbits
	.align	128
        .global         triton_poi_fused_cat_3
        .type           triton_poi_fused_cat_3,@function
        .size           triton_poi_fused_cat_3,(.L_x_1 - triton_poi_fused_cat_3)
        .other          triton_poi_fused_cat_3,@"STO_CUDA_ENTRY STV_DEFAULT"
triton_poi_fused_cat_3:
.text.triton_poi_fused_cat_3:
[----:B------:R-:W0:Y:S01]  /*0000*/  LDC R1, c[0x0][0x28] ;  /* 0x00000a00ff017b82 */ /* 0x000e220000000800 */
[----:B------:R-:W1:Y:S07]  /*0010*/  S2R R0, SR_TID.X ;  /* 0x0000000000007919 */ /* 0x000e6e0000002100 */
[----:B------:R-:W2:Y:S01]  /*0020*/  LDC.64 R6, c[0x0][0x220] ;  /* 0x00008800ff067b82 */ /* 0x000ea20000000a00 */
[----:B------:R-:W-:Y:S01]  /*0030*/  ULDC.64 UR4, c[0x0][0x208] ;  /* 0x0000820000047ab9 */ /* 0x000fe20000000a00 */
[----:B------:R-:W3:Y:S01]  /*0040*/  S2R R3, SR_CTAID.X ;  /* 0x0000000000037919 */ /* 0x000ee20000002500 */
[----:B------:R-:W-:-:S05]  /*0050*/  IMAD.MOV.U32 R4, RZ, RZ, RZ ;  /* 0x000000ffff047224 */ /* 0x000fca00078e00ff */
[----:B------:R-:W4:Y:S08]  /*0060*/  LDC.64 R12, c[0x0][0x260] ;  /* 0x00009800ff0c7b82 */ /* 0x000f300000000a00 */
[----:B------:R-:W5:Y:S08]  /*0070*/  LDC.64 R16, c[0x0][0x270] ;  /* 0x00009c00ff107b82 */ /* 0x000f700000000a00 */
[----:B------:R-:W4:Y:S01]  /*0080*/  LDC.64 R14, c[0x0][0x268] ;  /* 0x00009a00ff0e7b82 */ /* 0x000f220000000a00 */
[----:B-1----:R-:W-:-:S07]  /*0090*/  IMAD.SHL.U32 R0, R0, 0x2, RZ ;  /* 0x0000000200007824 */ /* 0x002fce00078e00ff */
[----:B------:R-:W1:Y:S01]  /*00a0*/  LDC.64 R18, c[0x0][0x278] ;  /* 0x00009e00ff127b82 */ /* 0x000e620000000a00 */
[----:B------:R-:W-:-:S07]  /*00b0*/  LOP3.LUT R0, R0, 0xfe, RZ, 0xc0, !PT ;  /* 0x000000fe00007812 */ /* 0x000fce00078ec0ff */
[----:B------:R-:W1:Y:S01]  /*00c0*/  LDC.64 R10, c[0x0][0x280] ;  /* 0x0000a000ff0a7b82 */ /* 0x000e620000000a00 */
[----:B---3--:R-:W-:-:S05]  /*00d0*/  IMAD R3, R3, 0x100, R0 ;  /* 0x0000010003037824 */ /* 0x008fca00078e0200 */
[----:B------:R-:W-:Y:S01]  /*00e0*/  SHF.R.S32.HI R38, RZ, 0x1f, R3 ;  /* 0x0000001fff267819 */ /* 0x000fe20000011403 */
[----:B------:R-:W-:Y:S01]  /*00f0*/  IMAD.MOV.U32 R39, RZ, RZ, RZ ;  /* 0x000000ffff277224 */ /* 0x000fe200078e00ff */
[----:B------:R-:W-:Y:S01]  /*0100*/  CS2R R20, SRZ ;  /* 0x0000000000147805 */ /* 0x000fe2000001ff00 */
[----:B------:R-:W-:Y:S01]  /*0110*/  IMAD.MOV.U32 R42, RZ, RZ, RZ ;  /* 0x000000ffff2a7224 */ /* 0x000fe200078e00ff */
[----:B------:R-:W-:Y:S01]  /*0120*/  LEA.HI R0, R38, R3, RZ, 0x4 ;  /* 0x0000000326007211 */ /* 0x000fe200078f20ff */
[----:B------:R-:W-:Y:S01]  /*0130*/  IMAD.MOV.U32 R22, RZ, RZ, RZ ;  /* 0x000000ffff167224 */ /* 0x000fe200078e00ff */
[----:B------:R-:W-:Y:S01]  /*0140*/  CS2R R28, SRZ ;  /* 0x00000000001c7805 */ /* 0x000fe2000001ff00 */
[----:B------:R-:W-:Y:S01]  /*0150*/  IMAD.MOV.U32 R31, RZ, RZ, RZ ;  /* 0x000000ffff1f7224 */ /* 0x000fe200078e00ff */
[----:B------:R-:W-:Y:S01]  /*0160*/  SHF.R.S32.HI R5, RZ, 0x4, R0 ;  /* 0x00000004ff057819 */ /* 0x000fe20000011400 */
[----:B------:R-:W3:Y:S03]  /*0170*/  LDC.64 R24, c[0x0][0x248] ;  /* 0x00009200ff187b82 */ /* 0x000ee60000000a00 */
[----:B------:R-:W-:-:S04]  /*0180*/  LEA.HI R2, R5, R5, RZ, 0x4 ;  /* 0x0000000505027211 */ /* 0x000fc800078f20ff */
[----:B------:R-:W-:Y:S01]  /*0190*/  LOP3.LUT R2, R2, 0xfffffff0, RZ, 0xc0, !PT ;  /* 0xfffffff002027812 */ /* 0x000fe200078ec0ff */
[----:B------:R-:W-:Y:S01]  /*01a0*/  IMAD.MOV.U32 R33, RZ, RZ, 0x3e800000 ;  /* 0x3e800000ff217424 */ /* 0x000fe200078e00ff */
[----:B------:R-:W-:Y:S01]  /*01b0*/  CS2R R34, SRZ ;  /* 0x0000000000227805 */ /* 0x000fe2000001ff00 */
[----:B------:R-:W1:Y:S02]  /*01c0*/  LDC.64 R26, c[0x0][0x298] ;  /* 0x0000a600ff1a7b82 */ /* 0x000e640000000a00 */
[----:B------:R-:W-:Y:S02]  /*01d0*/  IMAD.IADD R5, R5, 0x1, -R2 ;  /* 0x0000000105057824 */ /* 0x000fe400078e0a02 */
[----:B------:R-:W-:Y:S02]  /*01e0*/  IMAD.MOV.U32 R2, RZ, RZ, RZ ;  /* 0x000000ffff027224 */ /* 0x000fe400078e00ff */
[C---:B--2---:R-:W-:Y:S01]  /*01f0*/  IMAD.WIDE R6, R5.reuse, 0x4, R6 ;  /* 0x0000000405067825 */ /* 0x044fe200078e0206 */
[----:B------:R-:W-:Y:S01]  /*0200*/  ISETP.GE.AND P0, PT, R5, 0x4, PT ;  /* 0x000000040500780c */ /* 0x000fe20003f06270 */
[----:B------:R-:W2:Y:S03]  /*0210*/  LDC.64 R44, c[0x0][0x230] ;  /* 0x00008c00ff2c7b82 */ /* 0x000ea60000000a00 */
[----:B------:R-:W-:Y:S01]  /*0220*/  ISETP.LT.AND P1, PT, R3, 0x400, !P0 ;  /* 0x000004000300780c */ /* 0x000fe20004721270 */
[----:B------:R-:W-:-:S04]  /*0230*/  IMAD.MOV.U32 R32, RZ, RZ, RZ ;  /* 0x000000ffff207224 */ /* 0x000fc800078e00ff */
[----:B------:R-:W2:Y:S08]  /*0240*/  LDC.64 R46, c[0x0][0x240] ;  /* 0x00009000ff2e7b82 */ /* 0x000eb00000000a00 */
[----:B------:R-:W2:Y:S01]  /*0250*/  @P1 LDG.E.EL R2, desc[UR4][R6.64] ;  /* 0x0000000406021981 */ /* 0x000ea2000c2e1900 */
[----:B------:R-:W2:Y:S03]  /*0260*/  LDC.64 R48, c[0x0][0x228] ;  /* 0x00008a00ff307b82 */ /* 0x000ea60000000a00 */
[----:B------:R1:W2:Y:S01]  /*0270*/  @P1 LDG.E.EL R4, desc[UR4][R6.64] ;  /* 0x0000000406041981 */ /* 0x0002a2000c2e1900 */
[----:B------:R-:W-:Y:S01]  /*0280*/  LEA.HI R38, R38, R3, RZ, 0x8 ;  /* 0x0000000326267211 */ /* 0x000fe200078f40ff */
[----:B-----5:R-:W-:Y:S01]  /*0290*/  IMAD.WIDE R16, R5, 0x4, R16 ;  /* 0x0000000405107825 */ /* 0x020fe200078e0210 */
[----:B------:R-:W-:-:S02]  /*02a0*/  LOP3.LUT R0, R0, 0xfffffff0, RZ, 0xc0, !PT ;  /* 0xfffffff000007812 */ /* 0x000fc400078ec0ff */
[----:B------:R-:W-:Y:S02]  /*02b0*/  SHF.R.S32.HI R43, RZ, 0x8, R38 ;  /* 0x00000008ff2b7819 */ /* 0x000fe40000011426 */
[----:B------:R-:W-:Y:S01]  /*02c0*/  LOP3.LUT R9, R5, 0xfffffffc, RZ, 0xc0, !PT ;  /* 0xfffffffc05097812 */ /* 0x000fe200078ec0ff */
[----:B------:R-:W-:-:S03]  /*02d0*/  IMAD.IADD R0, R3, 0x1, -R0 ;  /* 0x0000000103007824 */ /* 0x000fc600078e0a00 */
[----:B------:R-:W-:Y:S01]  /*02e0*/  ISETP.NE.AND P0, PT, R9, 0x8, PT ;  /* 0x000000080900780c */ /* 0x000fe20003f05270 */
[----:B------:R-:W-:-:S03]  /*02f0*/  IMAD R0, R43, 0x40, R0 ;  /* 0x000000402b007824 */ /* 0x000fc600078e0200 */
[----:B------:R-:W-:Y:S01]  /*0300*/  ISETP.LT.AND P2, PT, R3, 0x400, !P0 ;  /* 0x000004000300780c */ /* 0x000fe20004741270 */
[C---:B------:R-:W-:Y:S02]  /*0310*/  IMAD R8, R5.reuse, 0x10, R0 ;  /* 0x0000001005087824 */ /* 0x040fe400078e0200 */
[----:B0---4-:R-:W-:-:S04]  /*0320*/  IMAD.WIDE R14, R5, 0x4, R14 ;  /* 0x00000004050e7825 */ /* 0x011fc800078e020e */
[----:B-1----:R-:W-:-:S04]  /*0330*/  IMAD.WIDE R18, R5, 0x4, R18 ;  /* 0x0000000405127825 */ /* 0x002fc800078e0212 */
[----:B------:R-:W-:Y:S01]  /*0340*/  IMAD.WIDE R10, R5, 0x4, R10 ;  /* 0x00000004050a7825 */ /* 0x000fe200078e020a */
[----:B------:R-:W-:Y:S01]  /*0350*/  ISETP.NE.AND P6, PT, R9, 0x4, PT ;  /* 0x000000040900780c */ /* 0x000fe20003fc5270 */
[----:B------:R-:W4:Y:S01]  /*0360*/  @P2 LDG.E.EL R39, desc[UR4][R16.64+-0x20] ;  /* 0xffffe00410272981 */ /* 0x000f22000c2e1900 */
[----:B------:R-:W-:Y:S01]  /*0370*/  P2R R36, PR, RZ, 0x1 ;  /* 0x00000001ff247803 */ /* 0x000fe20000000000 */
[----:B------:R-:W-:Y:S02]  /*0380*/  VIADD R7, R8, 0xffffff80 ;  /* 0xffffff8008077836 */ /* 0x000fe40000000000 */
[----:B------:R-:W5:Y:S02]  /*0390*/  @P2 LDG.E.EL R42, desc[UR4][R16.64+-0x20] ;  /* 0xffffe004102a2981 */ /* 0x000f64000c2e1900 */
[----:B------:R-:W-:Y:S01]  /*03a0*/  IMAD.WIDE R12, R7, 0x4, R12 ;  /* 0x00000004070c7825 */ /* 0x000fe200078e020c */
[----:B------:R-:W-:Y:S01]  /*03b0*/  CS2R R6, SRZ ;  /* 0x0000000000067805 */ /* 0x000fe2000001ff00 */
[----:B------:R-:W4:Y:S04]  /*03c0*/  @P2 LDG.E.EL R20, desc[UR4][R14.64+-0x20] ;  /* 0xffffe0040e142981 */ /* 0x000f28000c2e1900 */
[----:B------:R0:W4:Y:S04]  /*03d0*/  @P2 LDG.E.EL R22, desc[UR4][R14.64+-0x20] ;  /* 0xffffe0040e162981 */ /* 0x000128000c2e1900 */
[----:B------:R-:W4:Y:S04]  /*03e0*/  @P2 LDG.E.64 R6, desc[UR4][R12.64] ;  /* 0x000000040c062981 */ /* 0x000f28000c1e1b00 */
[----:B------:R-:W4:Y:S04]  /*03f0*/  @P2 LDG.E.EL R28, desc[UR4][R18.64+-0x20] ;  /* 0xffffe004121c2981 */ /* 0x000f28000c2e1900 */
[----:B------:R1:W4:Y:S04]  /*0400*/  @P2 LDG.E.EL R21, desc[UR4][R18.64+-0x20] ;  /* 0xffffe00412152981 */ /* 0x000328000c2e1900 */
[----:B------:R-:W4:Y:S04]  /*0410*/  @P2 LDG.E.EL R29, desc[UR4][R10.64+-0x20] ;  /* 0xffffe0040a1d2981 */ /* 0x000f28000c2e1900 */
[----:B------:R1:W5:Y:S01]  /*0420*/  @P2 LDG.E.EL R31, desc[UR4][R10.64+-0x20] ;  /* 0xffffe0040a1f2981 */ /* 0x000362000c2e1900 */
[C---:B---3--:R-:W-:Y:S01]  /*0430*/  IMAD.WIDE R24, R5.reuse, 0x4, R24 ;  /* 0x0000000405187825 */ /* 0x048fe200078e0218 */
[C---:B------:R-:W-:Y:S01]  /*0440*/  ISETP.GT.AND P0, PT, R5.reuse, 0xb, PT ;  /* 0x0000000b0500780c */ /* 0x040fe20003f04270 */
[----:B0-----:R-:W0:Y:S02]  /*0450*/  LDC.64 R14, c[0x0][0x218] ;  /* 0x00008600ff0e7b82 */ /* 0x001e240000000a00 */
[----:B------:R-:W-:Y:S01]  /*0460*/  IMAD.WIDE R26, R5, 0x4, R26 ;  /* 0x00000004051a7825 */ /* 0x000fe200078e021a */
[----:B--2---:R-:W-:-:S02]  /*0470*/  SEL R0, R2, RZ, P1 ;  /* 0x000000ff02007207 */ /* 0x004fc40000800000 */
[----:B------:R-:W-:-:S03]  /*0480*/  SEL R4, R4, RZ, P1 ;  /* 0x000000ff04047207 */ /* 0x000fc60000800000 */
[----:B------:R-:W-:-:S04]  /*0490*/  FADD R0, R0, 9.9999997473787516356e-06 ;  /* 0x3727c5ac00007421 */ /* 0x000fc80000000000 */
[----:B------:R-:W2:Y:S01]  /*04a0*/  MUFU.SQRT R37, R0 ;  /* 0x0000000000257308 */ /* 0x000ea20000002000 */
[----:B------:R-:W-:-:S07]  /*04b0*/  FADD R4, R4, 9.9999997473787516356e-06 ;  /* 0x3727c5ac04047421 */ /* 0x000fce0000000000 */
[----:B------:R-:W3:Y:S01]  /*04c0*/  MUFU.SQRT R30, R4 ;  /* 0x00000004001e7308 */ /* 0x000ee20000002000 */
[C---:B--2---:R-:W-:Y:S02]  /*04d0*/  FSETP.GT.AND P5, PT, R37.reuse, 8.50705917302346158658e+37, PT ;  /* 0x7e8000002500780b */ /* 0x044fe40003fa4000 */
[----:B------:R-:W-:Y:S02]  /*04e0*/  FSETP.GEU.AND P4, PT, R37, 1.175494350822287508e-38, PT ;  /* 0x008000002500780b */ /* 0x000fe40003f8e000 */
[----:B---3--:R-:W-:Y:S02]  /*04f0*/  FSETP.GT.AND P3, PT, R30, 8.50705917302346158658e+37, PT ;  /* 0x7e8000001e00780b */ /* 0x008fe40003f64000 */
[----:B------:R-:W-:-:S07]  /*0500*/  FSEL R41, R33, 1, P5 ;  /* 0x3f80000021297808 */ /* 0x000fce0002800000 */
[----:B------:R-:W-:Y:S02]  /*0510*/  @P5 FMUL R37, R37, 0.25 ;  /* 0x3e80000025255820 */ /* 0x000fe40000400000 */
[----:B------:R-:W-:Y:S02]  /*0520*/  @!P4 FMUL R41, R41, 16777216 ;  /* 0x4b8000002929c820 */ /* 0x000fe40000400000 */
[----:B------:R-:W-:Y:S01]  /*0530*/  @!P4 FMUL R37, R37, 16777216 ;  /* 0x4b8000002525c820 */ /* 0x000fe20000400000 */
[C---:B------:R-:W-:Y:S02]  /*0540*/  FSETP.GEU.AND P4, PT, R30.reuse, 1.175494350822287508e-38, PT ;  /* 0x008000001e00780b */ /* 0x040fe40003f8e000 */
[----:B------:R-:W-:Y:S01]  /*0550*/  FSEL R23, R33, 1, P3 ;  /* 0x3f80000021177808 */ /* 0x000fe20001800000 */
[----:B------:R-:W-:Y:S01]  /*0560*/  @P3 FMUL R30, R30, 0.25 ;  /* 0x3e8000001e1e3820 */ /* 0x000fe20000400000 */
[----:B------:R-:W-:-:S13]  /*0570*/  ISETP.LT.AND P3, PT, R3, 0x400, !P6 ;  /* 0x000004000300780c */ /* 0x000fda0007761270 */
[----:B------:R-:W2:Y:S01]  /*0580*/  @P3 LDG.E.EL R35, desc[UR4][R24.64+-0x10] ;  /* 0xfffff00418233981 */ /* 0x000ea2000c2e1900 */
[----:B----4-:R-:W-:Y:S02]  /*0590*/  SEL R17, R6, RZ, P2 ;  /* 0x000000ff06117207 */ /* 0x010fe40001000000 */
[----:B------:R-:W-:Y:S02]  /*05a0*/  SEL R2, R7, RZ, P2 ;  /* 0x000000ff07027207 */ /* 0x000fe40001000000 */
[----:B------:R-:W-:Y:S02]  /*05b0*/  SEL R39, R39, RZ, P2 ;  /* 0x000000ff27277207 */ /* 0x000fe40001000000 */
[----:B-----5:R-:W-:Y:S02]  /*05c0*/  SEL R42, R42, RZ, P2 ;  /* 0x000000ff2a2a7207 */ /* 0x020fe40001000000 */
[----:B-1----:R-:W-:Y:S02]  /*05d0*/  SEL R18, R20, RZ, P2 ;  /* 0x000000ff14127207 */ /* 0x002fe40001000000 */
[----:B------:R-:W-:-:S02]  /*05e0*/  SEL R13, R22, RZ, P2 ;  /* 0x000000ff160d7207 */ /* 0x000fc40001000000 */
[----:B------:R-:W-:Y:S02]  /*05f0*/  SEL R19, R28, RZ, P2 ;  /* 0x000000ff1c137207 */ /* 0x000fe40001000000 */
[----:B------:R-:W-:Y:S02]  /*0600*/  SEL R21, R21, RZ, P2 ;  /* 0x000000ff15157207 */ /* 0x000fe40001000000 */
[----:B------:R-:W-:Y:S02]  /*0610*/  SEL R10, R29, RZ, P2 ;  /* 0x000000ff1d0a7207 */ /* 0x000fe40001000000 */
[----:B------:R-:W-:Y:S01]  /*0620*/  SEL R16, R31, RZ, P2 ;  /* 0x000000ff1f107207 */ /* 0x000fe20001000000 */
[----:B------:R-:W1:Y:S01]  /*0630*/  LDC.64 R28, c[0x0][0x250] ;  /* 0x00009400ff1c7b82 */ /* 0x000e620000000a00 */
[----:B------:R-:W-:Y:S01]  /*0640*/  ISETP.LT.AND P2, PT, R3, 0x400, P0 ;  /* 0x000004000300780c */ /* 0x000fe20000741270 */
[----:B------:R-:W-:-:S06]  /*0650*/  IMAD.MOV.U32 R31, RZ, RZ, RZ ;  /* 0x000000ffff1f7224 */ /* 0x000fcc00078e00ff */
[----:B------:R3:W4:Y:S06]  /*0660*/  @P3 LDG.E.EL R31, desc[UR4][R24.64+-0x10] ;  /* 0xfffff004181f3981 */ /* 0x00072c000c2e1900 */
[----:B------:R-:W5:Y:S04]  /*0670*/  @P2 LDG.E.EL R32, desc[UR4][R26.64+-0x30] ;  /* 0xffffd0041a202981 */ /* 0x000f68000c2e1900 */
[----:B------:R0:W4:Y:S01]  /*0680*/  @P2 LDG.E.EL R34, desc[UR4][R26.64+-0x30] ;  /* 0xffffd0041a222981 */ /* 0x000122000c2e1900 */
[----:B---3--:R-:W3:Y:S01]  /*0690*/  LDC.64 R24, c[0x0][0x258] ;  /* 0x00009600ff187b82 */ /* 0x008ee20000000a00 */
[----:B------:R-:W-:Y:S01]  /*06a0*/  CS2R R6, SRZ ;  /* 0x0000000000067805 */ /* 0x000fe2000001ff00 */
[----:B------:R-:W-:-:S02]  /*06b0*/  IMAD.MOV.U32 R12, RZ, RZ, RZ ;  /* 0x000000ffff0c7224 */ /* 0x000fc400078e00ff */
[----:B0-----:R-:W-:-:S04]  /*06c0*/  IMAD.WIDE R14, R5, 0x4, R14 ;  /* 0x00000004050e7825 */ /* 0x001fc800078e020e */
[----:B------:R-:W-:Y:S01]  /*06d0*/  IMAD.MOV.U32 R11, RZ, RZ, RZ ;  /* 0x000000ffff0b7224 */ /* 0x000fe200078e00ff */
[----:B------:R-:W4:Y:S01]  /*06e0*/  @P1 LDG.E.EL R6, desc[UR4][R14.64] ;  /* 0x000000040e061981 */ /* 0x000f22000c2e1900 */
[C---:B------:R-:W-:Y:S01]  /*06f0*/  IMAD.WIDE R44, R5.reuse, 0x4, R44 ;  /* 0x00000004052c7825 */ /* 0x040fe200078e022c */
[----:B------:R-:W0:Y:S02]  /*0700*/  LDC.64 R26, c[0x0][0x290] ;  /* 0x0000a400ff1a7b82 */ /* 0x000e240000000a00 */
[----:B------:R1:W4:Y:S02]  /*0710*/  @P1 LDG.E.EL R12, desc[UR4][R14.64] ;  /* 0x000000040e0c1981 */ /* 0x000324000c2e1900 */
[C---:B-1----:R-:W-:Y:S02]  /*0720*/  IMAD.WIDE R28, R5.reuse, 0x4, R28 ;  /* 0x00000004051c7825 */ /* 0x042fe400078e021c */
[----:B------:R-:W4:Y:S04]  /*0730*/  @P1 LDG.E.EL R11, desc[UR4][R44.64] ;  /* 0x000000042c0b1981 */ /* 0x000f28000c2e1900 */
[----:B------:R1:W4:Y:S01]  /*0740*/  @P1 LDG.E.EL R7, desc[UR4][R44.64] ;  /* 0x000000042c071981 */ /* 0x000322000c2e1900 */
[----:B------:R-:W-:Y:S01]  /*0750*/  CS2R R14, SRZ ;  /* 0x00000000000e7805 */ /* 0x000fe2000001ff00 */
[----:B---3--:R-:W-:-:S05]  /*0760*/  IMAD.WIDE R24, R5, 0x4, R24 ;  /* 0x0000000405187825 */ /* 0x008fca00078e0218 */
[----:B------:R-:W3:Y:S01]  /*0770*/  @P3 LDG.E.EL R14, desc[UR4][R28.64+-0x10] ;  /* 0xfffff0041c0e3981 */ /* 0x000ee2000c2e1900 */
[----:B-1----:R-:W-:-:S03]  /*0780*/  CS2R R44, SRZ ;  /* 0x00000000002c7805 */ /* 0x002fc6000001ff00 */
[----:B------:R1:W3:Y:S04]  /*0790*/  @P3 LDG.E.EL R15, desc[UR4][R28.64+-0x10] ;  /* 0xfffff0041c0f3981 */ /* 0x0002e8000c2e1900 */
[----:B------:R-:W3:Y:S04]  /*07a0*/  @P3 LDG.E.EL R44, desc[UR4][R24.64+-0x10] ;  /* 0xfffff004182c3981 */ /* 0x000ee8000c2e1900 */
[----:B------:R-:W3:Y:S01]  /*07b0*/  @P3 LDG.E.EL R45, desc[UR4][R24.64+-0x10] ;  /* 0xfffff004182d3981 */ /* 0x000ee2000c2e1900 */
[----:B-1----:R-:W1:Y:S01]  /*07c0*/  LDC.64 R28, c[0x0][0x2a0] ;  /* 0x0000a800ff1c7b82 */ /* 0x002e620000000a00 */
[----:B------:R-:W-:-:S02]  /*07d0*/  IMAD.MOV.U32 R22, RZ, RZ, RZ ;  /* 0x000000ffff167224 */ /* 0x000fc400078e00ff */
[----:B------:R-:W-:Y:S02]  /*07e0*/  IMAD.MOV.U32 R20, RZ, RZ, RZ ;  /* 0x000000ffff147224 */ /* 0x000fe400078e00ff */
[----:B------:R-:W-:-:S04]  /*07f0*/  IMAD.WIDE R46, R5, 0x4, R46 ;  /* 0x00000004052e7825 */ /* 0x000fc800078e022e */
[----:B------:R-:W-:Y:S01]  /*0800*/  IMAD.MOV.U32 R4, RZ, RZ, RZ ;  /* 0x000000ffff047224 */ /* 0x000fe200078e00ff */
[----:B------:R-:W3:Y:S01]  /*0810*/  @P3 LDG.E.EL R22, desc[UR4][R46.64+-0x10] ;  /* 0xfffff0042e163981 */ /* 0x000ee2000c2e1900 */
[----:B------:R-:W-:Y:S02]  /*0820*/  IMAD.MOV.U32 R0, RZ, RZ, RZ ;  /* 0x000000ffff007224 */ /* 0x000fe400078e00ff */
[C---:B------:R-:W-:Y:S01]  /*0830*/  IMAD.WIDE R48, R5.reuse, 0x4, R48 ;  /* 0x0000000405307825 */ /* 0x040fe200078e0230 */
[----:B------:R0:W3:Y:S03]  /*0840*/  @P3 LDG.E.EL R20, desc[UR4][R46.64+-0x10] ;  /* 0xfffff0042e143981 */ /* 0x0000e6000c2e1900 */
[C---:B0-----:R-:W-:Y:S01]  /*0850*/  IMAD.WIDE R26, R5.reuse, 0x4, R26 ;  /* 0x00000004051a7825 */ /* 0x041fe200078e021a */
[----:B------:R-:W3:Y:S04]  /*0860*/  @P1 LDG.E.EL R4, desc[UR4][R48.64] ;  /* 0x0000000430041981 */ /* 0x000ee8000c2e1900 */
[----:B------:R0:W3:Y:S01]  /*0870*/  @P1 LDG.E.EL R0, desc[UR4][R48.64] ;  /* 0x0000000430001981 */ /* 0x0000e2000c2e1900 */
[----:B------:R-:W-:Y:S01]  /*0880*/  CS2R R46, SRZ ;  /* 0x00000000002e7805 */ /* 0x000fe2000001ff00 */
[----:B-1----:R-:W-:-:S05]  /*0890*/  IMAD.WIDE R28, R5, 0x4, R28 ;  /* 0x00000004051c7825 */ /* 0x002fca00078e021c */
[----:B------:R-:W3:Y:S01]  /*08a0*/  @P2 LDG.E.EL R46, desc[UR4][R26.64+-0x30] ;  /* 0xffffd0041a2e2981 */ /* 0x000ee2000c2e1900 */
[----:B0-----:R-:W-:-:S03]  /*08b0*/  CS2R R48, SRZ ;  /* 0x0000000000307805 */ /* 0x001fc6000001ff00 */
[----:B------:R-:W3:Y:S04]  /*08c0*/  @P2 LDG.E.EL R47, desc[UR4][R26.64+-0x30] ;  /* 0xffffd0041a2f2981 */ /* 0x000ee8000c2e1900 */
[----:B------:R-:W3:Y:S04]  /*08d0*/  @P2 LDG.E.EL R49, desc[UR4][R28.64+-0x30] ;  /* 0xffffd0041c312981 */ /* 0x000ee8000c2e1900 */
[----:B------:R0:W3:Y:S02]  /*08e0*/  @P2 LDG.E.EL R48, desc[UR4][R28.64+-0x30] ;  /* 0xffffd0041c302981 */ /* 0x0000e4000c2e1900 */
[----:B0-----:R-:W0:Y:S01]  /*08f0*/  MUFU.RCP R28, R37 ;  /* 0x00000025001c7308 */ /* 0x001e220000001000 */
[----:B------:R-:W-:Y:S01]  /*0900*/  @!P4 FMUL R30, R30, 16777216 ;  /* 0x4b8000001e1ec820 */ /* 0x000fe20000400000 */
[----:B------:R-:W-:Y:S01]  /*0910*/  @!P4 FMUL R23, R23, 16777216 ;  /* 0x4b8000001717c820 */ /* 0x000fe20000400000 */
[----:B0-----:R-:W-:-:S05]  /*0920*/  FMUL R41, R28, R41 ;  /* 0x000000291c297220 */ /* 0x001fca0000400000 */
[----:B------:R-:W0:Y:S01]  /*0930*/  MUFU.RCP R30, R30 ;  /* 0x0000001e001e7308 */ /* 0x000e220000001000 */
[----:B------:R-:W-:Y:S01]  /*0940*/  P2R R40, PR, RZ, 0x2 ;  /* 0x00000002ff287803 */ /* 0x000fe20000000000 */
[----:B0-----:R-:W-:Y:S01]  /*0950*/  FMUL R23, R30, R23 ;  /* 0x000000171e177220 */ /* 0x001fe20000400000 */
[----:B------:R-:W-:-:S05]  /*0960*/  FADD R30, R42, 9.9999997473787516356e-06 ;  /* 0x3727c5ac2a1e7421 */ /* 0x000fca0000000000 */
[----:B------:R-:W-:Y:S01]  /*0970*/  MUFU.SQRT R42, R30 ;  /* 0x0000001e002a7308 */ /* 0x000fe20000002000 */
[----:B--2---:R-:W-:-:S05]  /*0980*/  SEL R24, R35, RZ, P3 ;  /* 0x000000ff23187207 */ /* 0x004fca0001800000 */
[----:B------:R-:W-:-:S04]  /*0990*/  FADD R24, R24, 9.9999997473787516356e-06 ;  /* 0x3727c5ac18187421 */ /* 0x000fc80000000000 */
[----:B------:R-:W0:Y:S02]  /*09a0*/  MUFU.SQRT R25, R24 ;  /* 0x0000001800197308 */ /* 0x000e240000002000 */
[C---:B0-----:R-:W-:Y:S02]  /*09b0*/  FSETP.GT.AND P5, PT, R25.reuse, 8.50705917302346158658e+37, PT ;  /* 0x7e8000001900780b */ /* 0x041fe40003fa4000 */
[----:B------:R-:W-:Y:S02]  /*09c0*/  FSETP.GEU.AND P6, PT, R25, 1.175494350822287508e-38, PT ;  /* 0x008000001900780b */ /* 0x000fe40003fce000 */
[----:B-----5:R-:W-:-:S05]  /*09d0*/  SEL R27, R32, RZ, P2 ;  /* 0x000000ff201b7207 */ /* 0x020fca0001000000 */
[----:B------:R-:W-:-:S04]  /*09e0*/  FADD R27, R27, 9.9999997473787516356e-06 ;  /* 0x3727c5ac1b1b7421 */ /* 0x000fc80000000000 */
[----:B------:R-:W-:Y:S01]  /*09f0*/  @P5 FMUL R25, R25, 0.25 ;  /* 0x3e80000019195820 */ /* 0x000fe20000400000 */
[----:B------:R-:W0:Y:S01]  /*0a00*/  MUFU.SQRT R35, R27 ;  /* 0x0000001b00237308 */ /* 0x000e220000002000 */
[----:B----4-:R-:W-:Y:S02]  /*0a10*/  SEL R31, R31, RZ, P3 ;  /* 0x000000ff1f1f7207 */ /* 0x010fe40001800000 */
[----:B------:R-:W-:Y:S01]  /*0a20*/  @!P6 FMUL R25, R25, 16777216 ;  /* 0x4b8000001919e820 */ /* 0x000fe20000400000 */
[----:B------:R-:W-:Y:S02]  /*0a30*/  SEL R34, R34, RZ, P2 ;  /* 0x000000ff22227207 */ /* 0x000fe40001000000 */
[----:B------:R-:W-:-:S03]  /*0a40*/  FADD R37, R31, 9.9999997473787516356e-06 ;  /* 0x3727c5ac1f257421 */ /* 0x000fc60000000000 */
[----:B------:R-:W-:Y:S01]  /*0a50*/  FADD R28, R34, 9.9999997473787516356e-06 ;  /* 0x3727c5ac221c7421 */ /* 0x000fe20000000000 */
[----:B------:R-:W1:Y:S01]  /*0a60*/  MUFU.RCP R31, R25 ;  /* 0x00000019001f7308 */ /* 0x000e620000001000 */
[----:B------:R-:W-:Y:S02]  /*0a70*/  FSEL R26, R33, 1, P5 ;  /* 0x3f800000211a7808 */ /* 0x000fe40002800000 */
[----:B0-----:R-:W-:-:S05]  /*0a80*/  FSETP.GT.AND P4, PT, R35, 8.50705917302346158658e+37, PT ;  /* 0x7e8000002300780b */ /* 0x001fca0003f84000 */
[----:B------:R-:W0:Y:S01]  /*0a90*/  MUFU.SQRT R32, R28 ;  /* 0x0000001c00207308 */ /* 0x000e220000002000 */
[----:B------:R-:W-:Y:S01]  /*0aa0*/  @!P6 FMUL R26, R26, 16777216 ;  /* 0x4b8000001a1ae820 */ /* 0x000fe20000400000 */
[----:B------:R-:W-:Y:S02]  /*0ab0*/  FSETP.GEU.AND P0, PT, R35, 1.175494350822287508e-38, PT ;  /* 0x008000002300780b */ /* 0x000fe40003f0e000 */
[----:B------:R-:W-:Y:S01]  /*0ac0*/  FSEL R24, R33, 1, P4 ;  /* 0x3f80000021187808 */ /* 0x000fe20002000000 */
[----:B-1----:R-:W-:Y:S01]  /*0ad0*/  FMUL R31, R31, R26 ;  /* 0x0000001a1f1f7220 */ /* 0x002fe20000400000 */
[----:B------:R-:W-:Y:S02]  /*0ae0*/  FADD R26, R39, 9.9999997473787516356e-06 ;  /* 0x3727c5ac271a7421 */ /* 0x000fe40000000000 */
[----:B------:R-:W1:Y:S01]  /*0af0*/  MUFU.SQRT R29, R37 ;  /* 0x00000025001d7308 */ /* 0x000e620000002000 */
[----:B------:R-:W-:Y:S01]  /*0b00*/  @P4 FMUL R35, R35, 0.25 ;  /* 0x3e80000023234820 */ /* 0x000fe20000400000 */
[----:B0-----:R-:W-:-:S06]  /*0b10*/  FSETP.GT.AND P4, PT, R32, 8.50705917302346158658e+37, PT ;  /* 0x7e8000002000780b */ /* 0x001fcc0003f84000 */
[----:B------:R-:W0:Y:S01]  /*0b20*/  MUFU.SQRT R39, R26 ;  /* 0x0000001a00277308 */ /* 0x000e220000002000 */
[----:B------:R-:W-:Y:S02]  /*0b30*/  FSETP.GEU.AND P1, PT, R32, 1.175494350822287508e-38, PT ;  /* 0x008000002000780b */ /* 0x000fe40003f2e000 */
[----:B------:R-:W-:-:S04]  /*0b40*/  FSEL R34, R33, 1, P4 ;  /* 0x3f80000021227808 */ /* 0x000fc80002000000 */
[----:B------:R-:W-:Y:S01]  /*0b50*/  @P4 FMUL R32, R32, 0.25 ;  /* 0x3e80000020204820 */ /* 0x000fe20000400000 */
[----:B-1----:R-:W-:Y:S02]  /*0b60*/  FSETP.GT.AND P4, PT, R29, 8.50705917302346158658e+37, PT ;  /* 0x7e8000001d00780b */ /* 0x002fe40003f84000 */
[----:B0-----:R-:W-:Y:S02]  /*0b70*/  FSETP.GT.AND P5, PT, R39, 8.50705917302346158658e+37, PT ;  /* 0x7e8000002700780b */ /* 0x001fe40003fa4000 */
[----:B------:R-:W-:Y:S02]  /*0b80*/  P2R R27, PR, RZ, 0x1 ;  /* 0x00000001ff1b7803 */ /* 0x000fe40000000000 */
[----:B------:R-:W-:Y:S02]  /*0b90*/  FSETP.GEU.AND P0, PT, R29, 1.175494350822287508e-38, PT ;  /* 0x008000001d00780b */ /* 0x000fe40003f0e000 */
[C---:B------:R-:W-:Y:S02]  /*0ba0*/  FSEL R28, R33.reuse, 1, P4 ;  /* 0x3f800000211c7808 */ /* 0x040fe40002000000 */
[----:B------:R-:W-:-:S03]  /*0bb0*/  FSEL R37, R33, 1, P5 ;  /* 0x3f80000021257808 */ /* 0x000fc60002800000 */
[----:B------:R-:W-:Y:S01]  /*0bc0*/  @P4 FMUL R29, R29, 0.25 ;  /* 0x3e8000001d1d4820 */ /* 0x000fe20000400000 */
[C---:B------:R-:W-:Y:S01]  /*0bd0*/  FSETP.GEU.AND P4, PT, R39.reuse, 1.175494350822287508e-38, PT ;  /* 0x008000002700780b */ /* 0x040fe20003f8e000 */
[----:B------:R-:W-:Y:S01]  /*0be0*/  @P5 FMUL R39, R39, 0.25 ;  /* 0x3e80000027275820 */ /* 0x000fe20000400000 */
[C---:B------:R-:W-:Y:S02]  /*0bf0*/  FSETP.GT.AND P5, PT, R42.reuse, 8.50705917302346158658e+37, PT ;  /* 0x7e8000002a00780b */ /* 0x040fe40003fa4000 */
[----:B------:R-:W-:Y:S02]  /*0c00*/  FSETP.GEU.AND P6, PT, R42, 1.175494350822287508e-38, PT ;  /* 0x008000002a00780b */ /* 0x000fe40003fce000 */
[----:B------:R-:W-:-:S09]  /*0c10*/  FSEL R25, R33, 1, P5 ;  /* 0x3f80000021197808 */ /* 0x000fd20002800000 */
[----:B------:R-:W-:Y:S01]  /*0c20*/  @P5 FMUL R42, R42, 0.25 ;  /* 0x3e8000002a2a5820 */ /* 0x000fe20000400000 */
[----:B------:R-:W-:Y:S01]  /*0c30*/  ISETP.NE.AND P5, PT, R27, RZ, PT ;  /* 0x000000ff1b00720c */ /* 0x000fe20003fa5270 */
[----:B------:R-:W-:-:S04]  /*0c40*/  @!P4 FMUL R39, R39, 16777216 ;  /* 0x4b8000002727c820 */ /* 0x000fc80000400000 */
[----:B------:R-:W0:Y:S01]  /*0c50*/  MUFU.RCP R26, R39 ;  /* 0x00000027001a7308 */ /* 0x000e220000001000 */
[----:B------:R-:W-:-:S07]  /*0c60*/  @!P4 FMUL R37, R37, 16777216 ;  /* 0x4b8000002525c820 */ /* 0x000fce0000400000 */
[----:B------:R-:W-:Y:S01]  /*0c70*/  @!P5 FMUL R35, R35, 16777216 ;  /* 0x4b8000002323d820 */ /* 0x000fe20000400000 */
[----:B------:R-:W-:-:S05]  /*0c80*/  @!P0 FMUL R29, R29, 16777216 ;  /* 0x4b8000001d1d8820 */ /* 0x000fca0000400000 */
[----:B------:R-:W1:Y:S01]  /*0c90*/  MUFU.RCP R35, R35 ;  /* 0x0000002300237308 */ /* 0x000e620000001000 */
[----:B0-----:R-:W-:Y:S02]  /*0ca0*/  FMUL R37, R26, R37 ;  /* 0x000000251a257220 */ /* 0x001fe40000400000 */
[----:B------:R-:W0:Y:S01]  /*0cb0*/  LDC.64 R26, c[0x0][0x2a8] ;  /* 0x0000aa00ff1a7b82 */ /* 0x000e220000000a00 */
[----:B------:R-:W-:-:S04]  /*0cc0*/  @!P5 FMUL R24, R24, 16777216 ;  /* 0x4b8000001818d820 */ /* 0x000fc80000400000 */
[----:B------:R-:W2:Y:S01]  /*0cd0*/  MUFU.RCP R29, R29 ;  /* 0x0000001d001d7308 */ /* 0x000ea20000001000 */
[----:B------:R-:W-:Y:S01]  /*0ce0*/  @!P1 FMUL R32, R32, 16777216 ;  /* 0x4b80000020209820 */ /* 0x000fe20000400000 */
[----:B------:R-:W-:Y:S01]  /*0cf0*/  LOP3.LUT R38, R38, 0xffffff00, RZ, 0xc0, !PT ;  /* 0xffffff0026267812 */ /* 0x000fe200078ec0ff */
[----:B------:R-:W-:Y:S01]  /*0d00*/  @!P0 FMUL R28, R28, 16777216 ;  /* 0x4b8000001c1c8820 */ /* 0x000fe20000400000 */
[----:B-1----:R-:W-:-:S04]  /*0d10*/  FMUL R39, R35, R24 ;  /* 0x0000001823277220 */ /* 0x002fc80000400000 */
[----:B------:R-:W1:Y:S01]  /*0d20*/  MUFU.RCP R35, R32 ;  /* 0x0000002000237308 */ /* 0x000e620000001000 */
[----:B------:R-:W-:Y:S02]  /*0d30*/  IMAD.IADD R38, R3, 0x1, -R38 ;  /* 0x0000000103267824 */ /* 0x000fe400078e0a26 */
[----:B------:R-:W-:Y:S01]  /*0d40*/  @!P6 FMUL R42, R42, 16777216 ;  /* 0x4b8000002a2ae820 */ /* 0x000fe20000400000 */
[----:B--2---:R-:W-:Y:S02]  /*0d50*/  FMUL R30, R29, R28 ;  /* 0x0000001c1d1e7220 */ /* 0x004fe40000400000 */
[----:B------:R-:W2:Y:S01]  /*0d60*/  LDC.64 R28, c[0x0][0x238] ;  /* 0x00008e00ff1c7b82 */ /* 0x000ea20000000a00 */
[----:B------:R-:W-:Y:S01]  /*0d70*/  @!P1 FMUL R34, R34, 16777216 ;  /* 0x4b80000022229820 */ /* 0x000fe20000400000 */
[----:B------:R-:W-:Y:S01]  /*0d80*/  ISETP.NE.AND P0, PT, R36, RZ, PT ;  /* 0x000000ff2400720c */ /* 0x000fe20003f05270 */
[----:B------:R-:W-:Y:S02]  /*0d90*/  IMAD R43, R43, 0x40, R38 ;  /* 0x000000402b2b7824 */ /* 0x000fe400078e0226 */
[----:B------:R-:W-:Y:S01]  /*0da0*/  IMAD.MOV.U32 R36, RZ, RZ, RZ ;  /* 0x000000ffff247224 */ /* 0x000fe200078e00ff */
[----:B------:R-:W4:Y:S01]  /*0db0*/  MUFU.RCP R38, R42 ;  /* 0x0000002a00267308 */ /* 0x000f220000001000 */
[----:B------:R-:W-:-:S02]  /*0dc0*/  IMAD.MOV.U32 R33, RZ, RZ, RZ ;  /* 0x000000ffff217224 */ /* 0x000fc400078e00ff */
[----:B0-----:R-:W-:Y:S01]  /*0dd0*/  IMAD.WIDE R26, R5, 0x4, R26 ;  /* 0x00000004051a7825 */ /* 0x001fe200078e021a */
[----:B------:R-:W-:-:S03]  /*0de0*/  ISETP.NE.AND P1, PT, R40, RZ, PT ;  /* 0x000000ff2800720c */ /* 0x000fc60003f25270 */
[----:B-1----:R-:W-:Y:S02]  /*0df0*/  FMUL R40, R35, R34 ;  /* 0x0000002223287220 */ /* 0x002fe40000400000 */
[----:B------:R-:W0:Y:S01]  /*0e00*/  LDC.64 R34, c[0x0][0x288] ;  /* 0x0000a200ff227b82 */ /* 0x000e220000000a00 */
[----:B------:R-:W5:Y:S04]  /*0e10*/  @P2 LDG.E.EL R36, desc[UR4][R26.64+-0x30] ;  /* 0xffffd0041a242981 */ /* 0x000f68000c2e1900 */
[----:B------:R1:W5:Y:S01]  /*0e20*/  @P2 LDG.E.EL R33, desc[UR4][R26.64+-0x30] ;  /* 0xffffd0041a212981 */ /* 0x000362000c2e1900 */
[----:B------:R-:W-:Y:S02]  /*0e30*/  @!P6 FMUL R25, R25, 16777216 ;  /* 0x4b8000001919e820 */ /* 0x000fe40000400000 */
[----:B-1----:R-:W1:Y:S02]  /*0e40*/  LDC.64 R26, c[0x0][0x210] ;  /* 0x00008400ff1a7b82 */ /* 0x002e640000000a00 */
[----:B----4-:R-:W-:Y:S01]  /*0e50*/  FMUL R38, R38, R25 ;  /* 0x0000001926267220 */ /* 0x010fe20000400000 */
[----:B------:R-:W-:-:S04]  /*0e60*/  VIADD R25, R8, 0xffffffc0 ;  /* 0xffffffc008197836 */ /* 0x000fc80000000000 */
[----:B--2---:R-:W-:Y:S01]  /*0e70*/  IMAD.WIDE R28, R25, 0x4, R28 ;  /* 0x00000004191c7825 */ /* 0x004fe200078e021c */
[----:B------:R-:W-:-:S03]  /*0e80*/  CS2R R24, SRZ ;  /* 0x0000000000187805 */ /* 0x000fc6000001ff00 */
[----:B------:R-:W-:-:S03]  /*0e90*/  VIADD R51, R8, 0xffffff40 ;  /* 0xffffff4008337836 */ /* 0x000fc60000000000 */
[----:B------:R2:W4:Y:S01]  /*0ea0*/  @P3 LDG.E.64 R24, desc[UR4][R28.64] ;  /* 0x000000041c183981 */ /* 0x000522000c1e1b00 */
[----:B0-----:R-:W-:Y:S01]  /*0eb0*/  IMAD.WIDE R34, R51, 0x4, R34 ;  /* 0x0000000433227825 */ /* 0x001fe200078e0222 */
[----:B--2---:R-:W-:-:S03]  /*0ec0*/  CS2R R28, SRZ ;  /* 0x00000000001c7805 */ /* 0x004fc6000001ff00 */
[----:B-1----:R-:W-:Y:S01]  /*0ed0*/  IMAD.WIDE R42, R43, 0x4, R26 ;  /* 0x000000042b2a7825 */ /* 0x002fe200078e021a */
[----:B------:R-:W-:Y:S02]  /*0ee0*/  CS2R R26, SRZ ;  /* 0x00000000001a7805 */ /* 0x000fe4000001ff00 */
[----:B------:R-:W2:Y:S04]  /*0ef0*/  @P2 LDG.E.64 R28, desc[UR4][R34.64] ;  /* 0x00000004221c2981 */ /* 0x000ea8000c1e1b00 */
[----:B------:R-:W2:Y:S01]  /*0f00*/  @P1 LDG.E.64 R26, desc[UR4][R42.64] ;  /* 0x000000042a1a1981 */ /* 0x000ea2000c1e1b00 */
[----:B------:R-:W-:Y:S01]  /*0f10*/  FADD R18, R17, -R18 ;  /* 0x8000001211127221 */ /* 0x000fe20000000000 */
[----:B------:R-:W-:Y:S01]  /*0f20*/  FADD R13, R2, -R13 ;  /* 0x8000000d020d7221 */ /* 0x000fe20000000000 */
[----:B---3--:R-:W-:-:S02]  /*0f30*/  SEL R17, R22, RZ, P3 ;  /* 0x000000ff16117207 */ /* 0x008fc40001800000 */
[----:B------:R-:W-:Y:S01]  /*0f40*/  SEL R20, R20, RZ, P3 ;  /* 0x000000ff14147207 */ /* 0x000fe20001800000 */
[----:B------:R-:W-:Y:S01]  /*0f50*/  FMUL R18, R37, R18 ;  /* 0x0000001225127220 */ /* 0x000fe20000400000 */
[----:B------:R-:W-:-:S03]  /*0f60*/  FMUL R38, R38, R13 ;  /* 0x0000000d26267220 */ /* 0x000fc60000400000 */
[----:B------:R-:W-:Y:S01]  /*0f70*/  FFMA R10, R19, R18, R10 ;  /* 0x00000012130a7223 */ /* 0x000fe2000000000a */
[----:B------:R-:W-:Y:S02]  /*0f80*/  SEL R19, R46, RZ, P2 ;  /* 0x000000ff2e137207 */ /* 0x000fe40001000000 */
[----:B------:R-:W-:Y:S02]  /*0f90*/  SEL R14, R14, RZ, P3 ;  /* 0x000000ff0e0e7207 */ /* 0x000fe40001800000 */
[----:B------:R-:W-:Y:S02]  /*0fa0*/  SEL R49, R49, RZ, P2 ;  /* 0x000000ff31317207 */ /* 0x000fe40001000000 */
[----:B------:R-:W-:Y:S02]  /*0fb0*/  SEL R48, R48, RZ, P2 ;  /* 0x000000ff30307207 */ /* 0x000fe40001000000 */
[----:B------:R-:W-:Y:S02]  /*0fc0*/  SEL R15, R15, RZ, P3 ;  /* 0x000000ff0f0f7207 */ /* 0x000fe40001800000 */
[----:B------:R-:W-:Y:S01]  /*0fd0*/  SEL R18, R45, RZ, P3 ;  /* 0x000000ff2d127207 */ /* 0x000fe20001800000 */
[----:B------:R-:W-:Y:S01]  /*0fe0*/  FFMA R16, R21, R38, R16 ;  /* 0x0000002615107223 */ /* 0x000fe20000000010 */
[----:B------:R-:W-:-:S02]  /*0ff0*/  ISETP.GT.AND P5, PT, R5, 0xb, PT ;  /* 0x0000000b0500780c */ /* 0x000fc40003fa4270 */
[----:B------:R-:W-:Y:S02]  /*1000*/  SEL R12, R12, RZ, P1 ;  /* 0x000000ff0c0c7207 */ /* 0x000fe40000800000 */
[----:B-----5:R-:W-:Y:S02]  /*1010*/  SEL R33, R33, RZ, P2 ;  /* 0x000000ff21217207 */ /* 0x020fe40001000000 */
[----:B----4-:R-:W-:Y:S02]  /*1020*/  SEL R2, R24, RZ, P3 ;  /* 0x000000ff18027207 */ /* 0x010fe40001800000 */
[----:B------:R-:W-:-:S03]  /*1030*/  SEL R25, R25, RZ, P3 ;  /* 0x000000ff19197207 */ /* 0x000fc60001800000 */
[----:B------:R-:W-:Y:S02]  /*1040*/  FADD R2, R2, -R17 ;  /* 0x8000001102027221 */ /* 0x000fe40000000000 */
[----:B------:R-:W-:Y:S01]  /*1050*/  FADD R13, R25, -R20 ;  /* 0x80000014190d7221 */ /* 0x000fe20000000000 */
[----:B------:R-:W-:Y:S01]  /*1060*/  SEL R17, R44, RZ, P3 ;  /* 0x000000ff2c117207 */ /* 0x000fe20001800000 */
[----:B------:R-:W-:Y:S02]  /*1070*/  FMUL R31, R31, R2 ;  /* 0x000000021f1f7220 */ /* 0x000fe40000400000 */
[----:B------:R-:W-:Y:S01]  /*1080*/  FMUL R2, R30, R13 ;  /* 0x0000000d1e027220 */ /* 0x000fe20000400000 */
[----:B------:R-:W-:Y:S02]  /*1090*/  SEL R13, R6, RZ, P1 ;  /* 0x000000ff060d7207 */ /* 0x000fe40000800000 */
[----:B--2---:R-:W-:Y:S02]  /*10a0*/  SEL R28, R28, RZ, P2 ;  /* 0x000000ff1c1c7207 */ /* 0x004fe40001000000 */
[----:B------:R-:W-:-:S02]  /*10b0*/  SEL R29, R29, RZ, P2 ;  /* 0x000000ff1d1d7207 */ /* 0x000fc40001000000 */
[----:B------:R-:W-:Y:S01]  /*10c0*/  SEL R8, R26, RZ, P1 ;  /* 0x000000ff1a087207 */ /* 0x000fe20000800000 */
[----:B------:R-:W-:Y:S01]  /*10d0*/  FADD R6, R28, -R19 ;  /* 0x800000131c067221 */ /* 0x000fe20000000000 */
[----:B------:R-:W-:Y:S01]  /*10e0*/  SEL R20, R47, RZ, P2 ;  /* 0x000000ff2f147207 */ /* 0x000fe20001000000 */
[----:B------:R-:W-:Y:S01]  /*10f0*/  FFMA R31, R14, R31, R17 ;  /* 0x0000001f0e1f7223 */ /* 0x000fe20000000011 */
[----:B------:R-:W-:Y:S01]  /*1100*/  SEL R14, R36, RZ, P2 ;  /* 0x000000ff240e7207 */ /* 0x000fe20001000000 */
[----:B------:R-:W-:Y:S01]  /*1110*/  FADD R8, R8, -R13 ;  /* 0x8000000d08087221 */ /* 0x000fe20000000000 */
[----:B------:R-:W-:Y:S01]  /*1120*/  FMUL R6, R39, R6 ;  /* 0x0000000627067220 */ /* 0x000fe20000400000 */
[----:B------:R-:W-:-:S03]  /*1130*/  FADD R13, R29, -R20 ;  /* 0x800000141d0d7221 */ /* 0x000fc60000000000 */
[----:B------:R-:W-:Y:S01]  /*1140*/  FFMA R14, R49, R6, R14 ;  /* 0x00000006310e7223 */ /* 0x000fe2000000000e */
[----:B------:R-:W-:Y:S01]  /*1150*/  FMUL R40, R40, R13 ;  /* 0x0000000d28287220 */ /* 0x000fe20000400000 */
[----:B------:R-:W-:-:S03]  /*1160*/  FSETP.GEU.AND P2, PT, R10, RZ, PT ;  /* 0x000000ff0a00720b */ /* 0x000fc60003f4e000 */
[----:B------:R-:W-:Y:S01]  /*1170*/  FFMA R33, R48, R40, R33 ;  /* 0x0000002830217223 */ /* 0x000fe20000000021 */
[----:B------:R-:W-:-:S04]  /*1180*/  FSETP.GEU.AND P3, PT, R14, RZ, PT ;  /* 0x000000ff0e00720b */ /* 0x000fc80003f6e000 */
[----:B------:R-:W-:Y:S02]  /*1190*/  FSEL R14, R14, RZ, P3 ;  /* 0x000000ff0e0e7208 */ /* 0x000fe40001800000 */
[----:B------:R-:W-:Y:S02]  /*11a0*/  FSETP.GEU.AND P3, PT, R33, RZ, PT ;  /* 0x000000ff2100720b */ /* 0x000fe40003f6e000 */
[----:B------:R-:W-:Y:S01]  /*11b0*/  FSEL R10, R10, RZ, P2 ;  /* 0x000000ff0a0a7208 */ /* 0x000fe20001000000 */
[----:B------:R-:W-:Y:S01]  /*11c0*/  FFMA R2, R15, R2, R18 ;  /* 0x000000020f027223 */ /* 0x000fe20000000012 */
[----:B------:R-:W-:Y:S02]  /*11d0*/  FSETP.GEU.AND P2, PT, R16, RZ, PT ;  /* 0x000000ff1000720b */ /* 0x000fe40003f4e000 */
[----:B------:R-:W-:Y:S02]  /*11e0*/  FSEL R33, R33, RZ, P3 ;  /* 0x000000ff21217208 */ /* 0x000fe40001800000 */
[----:B------:R-:W-:-:S02]  /*11f0*/  SEL R15, R4, RZ, P1 ;  /* 0x000000ff040f7207 */ /* 0x000fc40000800000 */
[----:B------:R-:W-:Y:S02]  /*1200*/  SEL R27, R27, RZ, P1 ;  /* 0x000000ff1b1b7207 */ /* 0x000fe40000800000 */
[----:B------:R-:W-:Y:S02]  /*1210*/  SEL R4, R11, RZ, P1 ;  /* 0x000000ff0b047207 */ /* 0x000fe40000800000 */
[----:B------:R-:W-:Y:S02]  /*1220*/  FSEL R11, R16, RZ, P2 ;  /* 0x000000ff100b7208 */ /* 0x000fe40001000000 */
[----:B------:R-:W-:Y:S02]  /*1230*/  @P0 FSEL R10, R14, RZ, P5 ;  /* 0x000000ff0e0a0208 */ /* 0x000fe40002800000 */
[----:B------:R-:W-:Y:S02]  /*1240*/  @P0 FSEL R11, R33, RZ, P5 ;  /* 0x000000ff210b0208 */ /* 0x000fe40002800000 */
[----:B------:R-:W-:Y:S01]  /*1250*/  ISETP.NE.AND P5, PT, R9, 0x4, PT ;  /* 0x000000040900780c */ /* 0x000fe20003fa5270 */
[----:B------:R-:W-:Y:S01]  /*1260*/  FADD R6, R27, -R12 ;  /* 0x8000000c1b067221 */ /* 0x000fe20000000000 */
[----:B------:R-:W-:Y:S01]  /*1270*/  FMUL R8, R41, R8 ;  /* 0x0000000829087220 */ /* 0x000fe20000400000 */
[----:B------:R-:W0:Y:S03]  /*1280*/  LDC.64 R12, c[0x0][0x2b0] ;  /* 0x0000ac00ff0c7b82 */ /* 0x000e260000000a00 */
[----:B------:R-:W-:Y:S01]  /*1290*/  FFMA R8, R15, R8, R4 ;  /* 0x000000080f087223 */ /* 0x000fe20000000004 */
[----:B------:R-:W-:-:S02]  /*12a0*/  SEL R15, R0, RZ, P1 ;  /* 0x000000ff000f7207 */ /* 0x000fc40000800000 */
[----:B------:R-:W-:Y:S02]  /*12b0*/  SEL R0, R7, RZ, P1 ;  /* 0x000000ff07007207 */ /* 0x000fe40000800000 */
[----:B------:R-:W-:Y:S02]  /*12c0*/  FSETP.GEU.AND P0, PT, R31, RZ, PT ;  /* 0x000000ff1f00720b */ /* 0x000fe40003f0e000 */
[C---:B------:R-:W-:Y:S02]  /*12d0*/  FSETP.GEU.AND P1, PT, R2.reuse, RZ, PT ;  /* 0x000000ff0200720b */ /* 0x040fe40003f2e000 */
[----:B------:R-:W-:Y:S01]  /*12e0*/  ISETP.GE.AND P2, PT, R3, 0x400, PT ;  /* 0x000004000300780c */ /* 0x000fe20003f46270 */
[----:B------:R-:W-:Y:S01]  /*12f0*/  FMUL R6, R23, R6 ;  /* 0x0000000617067220 */ /* 0x000fe20000400000 */
[----:B------:R-:W-:Y:S02]  /*1300*/  @!P5 FSEL R10, R31, RZ, P0 ;  /* 0x000000ff1f0ad208 */ /* 0x000fe40000000000 */
[----:B------:R-:W-:-:S02]  /*1310*/  @!P5 FSEL R11, R2, RZ, P1 ;  /* 0x000000ff020bd208 */ /* 0x000fc40000800000 */
[----:B------:R-:W-:Y:S01]  /*1320*/  ISETP.GE.AND P5, PT, R5, 0x4, PT ;  /* 0x000000040500780c */ /* 0x000fe20003fa6270 */
[----:B------:R-:W-:Y:S01]  /*1330*/  FFMA R6, R15, R6, R0 ;  /* 0x000000060f067223 */ /* 0x000fe20000000000 */
[----:B------:R-:W-:-:S04]  /*1340*/  FSETP.GEU.AND P0, PT, R8, RZ, PT ;  /* 0x000000ff0800720b */ /* 0x000fc80003f0e000 */
[----:B------:R-:W-:Y:S01]  /*1350*/  FSETP.GEU.AND P1, PT, R6, RZ, PT ;  /* 0x000000ff0600720b */ /* 0x000fe20003f2e000 */
[----:B0-----:R-:W-:-:S06]  /*1360*/  IMAD.WIDE R12, R3, 0x4, R12 ;  /* 0x00000004030c7825 */ /* 0x001fcc00078e020c */
[----:B------:R-:W-:Y:S02]  /*1370*/  @!P5 FSEL R10, R8, RZ, P0 ;  /* 0x000000ff080ad208 */ /* 0x000fe40000000000 */
[----:B------:R-:W-:Y:S01]  /*1380*/  @!P5 FSEL R11, R6, RZ, P1 ;  /* 0x000000ff060bd208 */ /* 0x000fe20000800000 */
[----:B------:R-:W-:Y:S06]  /*1390*/  @P2 EXIT ;  /* 0x000000000000294d */ /* 0x000fec0003800000 */
[----:B------:R-:W-:Y:S01]  /*13a0*/  STG.E.64 desc[UR4][R12.64], R10 ;  /* 0x0000000a0c007986 */ /* 0x000fe2000c101b04 */
[----:B------:R-:W-:Y:S05]  /*13b0*/  EXIT ;  /* 0x000000000000794d */ /* 0x000fea0003800000 */
.L_x_0:
[----:B------:R-:W-:-:S00]  /*13c0*/  BRA `(.L_x_0) ;  /* 0xfffffffc00fc7947 */ /* 0x000fc0000383ffff */
[----:B------:R-:W-:-:S00]  /*13d0*/  NOP ;  /* 0x0000000000007918 */ /* 0x000fc00000000000 */
        /* <DEDUP_REMOVED lines=10> */
.L_x_1:


//--------------------- .nv.global.init           --------------------------
	.section	.nv.global.init,"aw",@progbits
.nv.global.init:
	.type		_$_str,@object
	.size		_$_str,(_$_str_$_2 - _$_str)
_$_str:
        /*0000*/ 	.byte	0x5f, 0x5f, 0x43, 0x55, 0x44, 0x41, 0x5f, 0x46, 0x54, 0x5a, 0x00
	.type		_$_str_$_2,@object
	.size		_$_str_$_2,(.L_1 - _$_str_$_2)
_$_str_$_2:
        /*000b*/ 	.byte	0x5f, 0x5f, 0x43, 0x55, 0x44, 0x41, 0x5f, 0x50, 0x52, 0x45, 0x43, 0x5f, 0x53, 0x51, 0x52, 0x54
        /*001b*/ 	.byte	0x00
.L_1:


//--------------------- .nv.constant0.triton_poi_fused_cat_3 --------------------------
	.section	.nv.constant0.triton_poi_fused_cat_3,"a",@progbits
	.sectionflags	@""
	.align	4
.nv.constant0.triton_poi_fused_cat_3:
	.zero		700
